//
// Generated by NVIDIA NVVM Compiler
//
// Compiler Build ID: CL-36424714
// Cuda compilation tools, release 13.0, V13.0.88
// Based on NVVM 20.0.0
//

.version 9.0
.target sm_100
.address_size 64

	// .globl	_Z13cu_dotProductPxS_S_x

.visible .entry _Z13cu_dotProductPxS_S_x(
	.param .u64 .ptr .align 1 _Z13cu_dotProductPxS_S_x_param_0,
	.param .u64 .ptr .align 1 _Z13cu_dotProductPxS_S_x_param_1,
	.param .u64 .ptr .align 1 _Z13cu_dotProductPxS_S_x_param_2,
	.param .u64 _Z13cu_dotProductPxS_S_x_param_3
)
{
	.reg .pred 	%p<2>;
	.reg .b32 	%r<5>;
	.reg .b64 	%rd<16>;

	ld.param.u64 	%rd2, [_Z13cu_dotProductPxS_S_x_param_0];
	ld.param.u64 	%rd3, [_Z13cu_dotProductPxS_S_x_param_1];
	ld.param.u64 	%rd4, [_Z13cu_dotProductPxS_S_x_param_2];
	ld.param.u64 	%rd5, [_Z13cu_dotProductPxS_S_x_param_3];
	mov.u32 	%r1, %ctaid.x;
	shl.b32 	%r2, %r1, 5;
	mov.u32 	%r3, %tid.x;
	add.s32 	%r4, %r2, %r3;
	cvt.u64.u32 	%rd1, %r4;
	setp.le.s64 	%p1, %rd5, %rd1;
	@%p1 bra 	$L__BB0_2;
	cvta.to.global.u64 	%rd6, %rd2;
	cvta.to.global.u64 	%rd7, %rd3;
	cvta.to.global.u64 	%rd8, %rd4;
	shl.b64 	%rd9, %rd1, 3;
	add.s64 	%rd10, %rd6, %rd9;
	ld.global.u64 	%rd11, [%rd10];
	add.s64 	%rd12, %rd7, %rd9;
	ld.global.u64 	%rd13, [%rd12];
	mul.lo.s64 	%rd14, %rd13, %rd11;
	add.s64 	%rd15, %rd8, %rd9;
	st.global.u64 	[%rd15], %rd14;
$L__BB0_2:
	ret;

}
	// .globl	_Z18cu_gen_force_arrayPxx
.visible .entry _Z18cu_gen_force_arrayPxx(
	.param .u64 .ptr .align 1 _Z18cu_gen_force_arrayPxx_param_0,
	.param .u64 _Z18cu_gen_force_arrayPxx_param_1
)
{
	.reg .pred 	%p<2>;
	.reg .b32 	%r<5>;
	.reg .b64 	%rd<14>;

	ld.param.u64 	%rd1, [_Z18cu_gen_force_arrayPxx_param_0];
	ld.param.u64 	%rd2, [_Z18cu_gen_force_arrayPxx_param_1];
	mov.u32 	%r1, %ctaid.x;
	shl.b32 	%r2, %r1, 5;
	mov.u32 	%r3, %tid.x;
	add.s32 	%r4, %r2, %r3;
	cvt.u64.u32 	%rd3, %r4;
	shr.u64 	%rd4, %rd2, 63;
	add.s64 	%rd5, %rd2, %rd4;
	shr.s64 	%rd6, %rd5, 1;
	setp.gt.s64 	%p1, %rd6, %rd3;
	sub.s64 	%rd7, %rd6, %rd3;
	min.s64 	%rd8, %rd6, %rd3;
	selp.b64 	%rd9, 1, %rd7, %p1;
	cvta.to.global.u64 	%rd10, %rd1;
	add.s64 	%rd11, %rd8, %rd9;
	mul.wide.u32 	%rd12, %r4, 8;
	add.s64 	%rd13, %rd10, %rd12;
	st.global.u64 	[%rd13], %rd11;
	ret;

}
	// .globl	_Z21cu_gen_distance_arrayPxx
.visible .entry _Z21cu_gen_distance_arrayPxx(
	.param .u64 .ptr .align 1 _Z21cu_gen_distance_arrayPxx_param_0,
	.param .u64 _Z21cu_gen_distance_arrayPxx_param_1
)
{
	.reg .pred 	%p<2>;
	.reg .b32 	%r<5>;
	.reg .b64 	%rd<11>;

	ld.param.u64 	%rd1, [_Z21cu_gen_distance_arrayPxx_param_0];
	cvta.to.global.u64 	%rd2, %rd1;
	mov.u32 	%r1, %ctaid.x;
	shl.b32 	%r2, %r1, 5;
	mov.u32 	%r3, %tid.x;
	add.s32 	%r4, %r2, %r3;
	cvt.u64.u32 	%rd3, %r4;
	add.s64 	%rd4, %rd3, 1;
	mul.hi.u64 	%rd5, %rd4, 1844674407370955162;
	mul.lo.s64 	%rd6, %rd5, 10;
	sub.s64 	%rd7, %rd4, %rd6;
	mul.wide.u32 	%rd8, %r4, 8;
	add.s64 	%rd9, %rd2, %rd8;
	setp.eq.s64 	%p1, %rd7, 0;
	selp.b64 	%rd10, 10, %rd7, %p1;
	st.global.u64 	[%rd9], %rd10;
	ret;

}


// ===== COMPILED SASS (sm_100) =====

	.target	sm_100

	.elftype	@"ET_EXEC"


//--------------------- .note.nv.tkinfo           --------------------------
	.section	.note.nv.tkinfo,"",@"SHT_NOTE"
	.sectionflags	@"SHF_NOTE_NV_TKINFO"
	.tkinfo
        /*0018*/ 	.word	0x00000002
        /*0030*/ 	.string	""
        /*0030*/ 	.string	"ptxas"
        /*0030*/ 	.string	"Cuda compilation tools, release 13.0, V13.0.88"
        /*0030*/ 	.string	"Build cuda_13.0.r13.0/compiler.36424714_0"
        /*0030*/ 	.string	"-arch sm_100 -m 64 "



//--------------------- .note.nv.cuinfo           --------------------------
	.section	.note.nv.cuinfo,"",@"SHT_NOTE"
	.sectionflags	@"SHF_NOTE_NV_CUINFO"
        /*0018*/ 	.short	0x0002
        /*001a*/ 	.short	0x0064
        /*001c*/ 	.short	0x0082
	.zero		2


//--------------------- .nv.info                  --------------------------
	.section	.nv.info,"",@"SHT_CUDA_INFO"
	.align	4


	//----- nvinfo : EIATTR_REGCOUNT
	.align		4
        /*0000*/ 	.byte	0x04, 0x2f
        /*0002*/ 	.short	(.L_1 - .L_0)
	.align		4
.L_0:
        /*0004*/ 	.word	index@(_Z13cu_dotProductPxS_S_x)
        /*0008*/ 	.word	0x0000000e


	//----- nvinfo : EIATTR_FRAME_SIZE
	.align		4
.L_1:
        /*000c*/ 	.byte	0x04, 0x11
        /*000e*/ 	.short	(.L_3 - .L_2)
	.align		4
.L_2:
        /*0010*/ 	.word	index@(_Z13cu_dotProductPxS_S_x)
        /*0014*/ 	.word	0x00000000


	//----- nvinfo : EIATTR_REGCOUNT
	.align		4
.L_3:
        /*0018*/ 	.byte	0x04, 0x2f
        /*001a*/ 	.short	(.L_5 - .L_4)
	.align		4
.L_4:
        /*001c*/ 	.word	index@(_Z18cu_gen_force_arrayPxx)
        /*0020*/ 	.word	0x0000000a


	//----- nvinfo : EIATTR_FRAME_SIZE
	.align		4
.L_5:
        /*0024*/ 	.byte	0x04, 0x11
        /*0026*/ 	.short	(.L_7 - .L_6)
	.align		4
.L_6:
        /*0028*/ 	.word	index@(_Z18cu_gen_force_arrayPxx)
        /*002c*/ 	.word	0x00000000


	//----- nvinfo : EIATTR_REGCOUNT
	.align		4
.L_7:
        /*0030*/ 	.byte	0x04, 0x2f
        /*0032*/ 	.short	(.L_9 - .L_8)
	.align		4
.L_8:
        /*0034*/ 	.word	index@(_Z21cu_gen_distance_arrayPxx)
        /*0038*/ 	.word	0x00000010


	//----- nvinfo : EIATTR_FRAME_SIZE
	.align		4
.L_9:
        /*003c*/ 	.byte	0x04, 0x11
        /*003e*/ 	.short	(.L_11 - .L_10)
	.align		4
.L_10:
        /*0040*/ 	.word	index@(_Z21cu_gen_distance_arrayPxx)
        /*0044*/ 	.word	0x00000000


	//----- nvinfo : EIATTR_MIN_STACK_SIZE
	.align		4
.L_11:
        /*0048*/ 	.byte	0x04, 0x12
        /*004a*/ 	.short	(.L_13 - .L_12)
	.align		4
.L_12:
        /*004c*/ 	.word	index@(_Z21cu_gen_distance_arrayPxx)
        /*0050*/ 	.word	0x00000000


	//----- nvinfo : EIATTR_MIN_STACK_SIZE
	.align		4
.L_13:
        /*0054*/ 	.byte	0x04, 0x12
        /*0056*/ 	.short	(.L_15 - .L_14)
	.align		4
.L_14:
        /*0058*/ 	.word	index@(_Z18cu_gen_force_arrayPxx)
        /*005c*/ 	.word	0x00000000


	//----- nvinfo : EIATTR_MIN_STACK_SIZE
	.align		4
.L_15:
        /*0060*/ 	.byte	0x04, 0x12
        /*0062*/ 	.short	(.L_17 - .L_16)
	.align		4
.L_16:
        /*0064*/ 	.word	index@(_Z13cu_dotProductPxS_S_x)
        /*0068*/ 	.word	0x00000000
.L_17:


//--------------------- .nv.compat                --------------------------
	.section	.nv.compat,"",@"SHT_CUDA_COMPAT_INFO"
	.align	4
        /*0000*/ 	.byte	0x02, 0x09, 0x00, 0x00, 0x02, 0x02, 0x01, 0x00, 0x02, 0x05, 0x05, 0x00, 0x03, 0x07, 0x01, 0x01
        /*0010*/ 	.byte	0x02, 0x03, 0x00, 0x00, 0x02, 0x06, 0x01, 0x00, 0x04, 0x0b, 0x08, 0x00, 0x09, 0x00, 0x00, 0x00
        /*0020*/ 	.byte	0x00, 0x00, 0x00, 0x00


//--------------------- .nv.info._Z21cu_gen_distance_arrayPxx --------------------------
	.section	.nv.info._Z21cu_gen_distance_arrayPxx,"",@"SHT_CUDA_INFO"
	.sectionflags	@""
	.align	4


	//----- nvinfo : EIATTR_CUDA_API_VERSION
	.align		4
        /*0000*/ 	.byte	0x04, 0x37
        /*0002*/ 	.short	(.L_19 - .L_18)
.L_18:
        /*0004*/ 	.word	0x00000082


	//----- nvinfo : EIATTR_KPARAM_INFO
	.align		4
.L_19:
        /*0008*/ 	.byte	0x04, 0x17
        /*000a*/ 	.short	(.L_21 - .L_20)
.L_20:
        /*000c*/ 	.word	0x00000000
        /*0010*/ 	.short	0x0001
        /*0012*/ 	.short	0x0008
        /*0014*/ 	.byte	0x00, 0xf0, 0x21, 0x00


	//----- nvinfo : EIATTR_KPARAM_INFO
	.align		4
.L_21:
        /*0018*/ 	.byte	0x04, 0x17
        /*001a*/ 	.short	(.L_23 - .L_22)
.L_22:
        /*001c*/ 	.word	0x00000000
        /*0020*/ 	.short	0x0000
        /*0022*/ 	.short	0x0000
        /*0024*/ 	.byte	0x00, 0xf5, 0x21, 0x00


	//----- nvinfo : EIATTR_SPARSE_MMA_MASK
	.align		4
.L_23:
        /*0028*/ 	.byte	0x03, 0x50
        /*002a*/ 	.short	0x0000


	//----- nvinfo : EIATTR_MAXREG_COUNT
	.align		4
        /*002c*/ 	.byte	0x03, 0x1b
        /*002e*/ 	.short	0x00ff


	//----- nvinfo : EIATTR_MERCURY_ISA_VERSION
	.align		4
        /*0030*/ 	.byte	0x03, 0x5f
        /*0032*/ 	.short	0x0101


	//----- nvinfo : EIATTR_VRC_CTA_INIT_COUNT
	.align		4
        /*0034*/ 	.byte	0x02, 0x4a
	.zero		1
	.zero		1


	//----- nvinfo : EIATTR_EXIT_INSTR_OFFSETS
	.align		4
        /*0038*/ 	.byte	0x04, 0x1c
        /*003a*/ 	.short	(.L_25 - .L_24)


	//   ....[0]....
.L_24:
        /*003c*/ 	.word	0x00000180


	//----- nvinfo : EIATTR_CBANK_PARAM_SIZE
	.align		4
.L_25:
        /*0040*/ 	.byte	0x03, 0x19
        /*0042*/ 	.short	0x0010


	//----- nvinfo : EIATTR_PARAM_CBANK
	.align		4
        /*0044*/ 	.byte	0x04, 0x0a
        /*0046*/ 	.short	(.L_27 - .L_26)
	.align		4
.L_26:
        /*0048*/ 	.word	index@(.nv.constant0._Z21cu_gen_distance_arrayPxx)
        /*004c*/ 	.short	0x0380
        /*004e*/ 	.short	0x0010


	//----- nvinfo : EIATTR_SW_WAR
	.align		4
.L_27:
        /*0050*/ 	.byte	0x04, 0x36
        /*0052*/ 	.short	(.L_29 - .L_28)
.L_28:
        /*0054*/ 	.word	0x00000008
.L_29:


//--------------------- .nv.info._Z18cu_gen_force_arrayPxx --------------------------
	.section	.nv.info._Z18cu_gen_force_arrayPxx,"",@"SHT_CUDA_INFO"
	.sectionflags	@""
	.align	4


	//----- nvinfo : EIATTR_CUDA_API_VERSION
	.align		4
        /*0000*/ 	.byte	0x04, 0x37
        /*0002*/ 	.short	(.L_31 - .L_30)
.L_30:
        /*0004*/ 	.word	0x00000082


	//----- nvinfo : EIATTR_KPARAM_INFO
	.align		4
.L_31:
        /*0008*/ 	.byte	0x04, 0x17
        /*000a*/ 	.short	(.L_33 - .L_32)
.L_32:
        /*000c*/ 	.word	0x00000000
        /*0010*/ 	.short	0x0001
        /*0012*/ 	.short	0x0008
        /*0014*/ 	.byte	0x00, 0xf0, 0x21, 0x00


	//----- nvinfo : EIATTR_KPARAM_INFO
	.align		4
.L_33:
        /*0018*/ 	.byte	0x04, 0x17
        /*001a*/ 	.short	(.L_35 - .L_34)
.L_34:
        /*001c*/ 	.word	0x00000000
        /*0020*/ 	.short	0x0000
        /*0022*/ 	.short	0x0000
        /*0024*/ 	.byte	0x00, 0xf5, 0x21, 0x00


	//----- nvinfo : EIATTR_SPARSE_MMA_MASK
	.align		4
.L_35:
        /*0028*/ 	.byte	0x03, 0x50
        /*002a*/ 	.short	0x0000


	//----- nvinfo : EIATTR_MAXREG_COUNT
	.align		4
        /*002c*/ 	.byte	0x03, 0x1b
        /*002e*/ 	.short	0x00ff


	//----- nvinfo : EIATTR_MERCURY_ISA_VERSION
	.align		4
        /*0030*/ 	.byte	0x03, 0x5f
        /*0032*/ 	.short	0x0101


	//----- nvinfo : EIATTR_VRC_CTA_INIT_COUNT
	.align		4
        /*0034*/ 	.byte	0x02, 0x4a
	.zero		1
	.zero		1


	//----- nvinfo : EIATTR_EXIT_INSTR_OFFSETS
	.align		4
        /*0038*/ 	.byte	0x04, 0x1c
        /*003a*/ 	.short	(.L_37 - .L_36)


	//   ....[0]....
.L_36:
        /*003c*/ 	.word	0x00000190


	//----- nvinfo : EIATTR_CBANK_PARAM_SIZE
	.align		4
.L_37:
        /*0040*/ 	.byte	0x03, 0x19
        /*0042*/ 	.short	0x0010


	//----- nvinfo : EIATTR_PARAM_CBANK
	.align		4
        /*0044*/ 	.byte	0x04, 0x0a
        /*0046*/ 	.short	(.L_39 - .L_38)
	.align		4
.L_38:
        /*0048*/ 	.word	index@(.nv.constant0._Z18cu_gen_force_arrayPxx)
        /*004c*/ 	.short	0x0380
        /*004e*/ 	.short	0x0010


	//----- nvinfo : EIATTR_SW_WAR
	.align		4
.L_39:
        /*0050*/ 	.byte	0x04, 0x36
        /*0052*/ 	.short	(.L_41 - .L_40)
.L_40:
        /*0054*/ 	.word	0x00000008
.L_41:


//--------------------- .nv.info._Z13cu_dotProductPxS_S_x --------------------------
	.section	.nv.info._Z13cu_dotProductPxS_S_x,"",@"SHT_CUDA_INFO"
	.sectionflags	@""
	.align	4


	//----- nvinfo : EIATTR_CUDA_API_VERSION
	.align		4
        /*0000*/ 	.byte	0x04, 0x37
        /*0002*/ 	.short	(.L_43 - .L_42)
.L_42:
        /*0004*/ 	.word	0x00000082


	//----- nvinfo : EIATTR_KPARAM_INFO
	.align		4
.L_43:
        /*0008*/ 	.byte	0x04, 0x17
        /*000a*/ 	.short	(.L_45 - .L_44)
.L_44:
        /*000c*/ 	.word	0x00000000
        /*0010*/ 	.short	0x0003
        /*0012*/ 	.short	0x0018
        /*0014*/ 	.byte	0x00, 0xf0, 0x21, 0x00


	//----- nvinfo : EIATTR_KPARAM_INFO
	.align		4
.L_45:
        /*0018*/ 	.byte	0x04, 0x17
        /*001a*/ 	.short	(.L_47 - .L_46)
.L_46:
        /*001c*/ 	.word	0x00000000
        /*0020*/ 	.short	0x0002
        /*0022*/ 	.short	0x0010
        /*0024*/ 	.byte	0x00, 0xf5, 0x21, 0x00


	//----- nvinfo : EIATTR_KPARAM_INFO
	.align		4
.L_47:
        /*0028*/ 	.byte	0x04, 0x17
        /*002a*/ 	.short	(.L_49 - .L_48)
.L_48:
        /*002c*/ 	.word	0x00000000
        /*0030*/ 	.short	0x0001
        /*0032*/ 	.short	0x0008
        /*0034*/ 	.byte	0x00, 0xf5, 0x21, 0x00


	//----- nvinfo : EIATTR_KPARAM_INFO
	.align		4
.L_49:
        /*0038*/ 	.byte	0x04, 0x17
        /*003a*/ 	.short	(.L_51 - .L_50)
.L_50:
        /*003c*/ 	.word	0x00000000
        /*0040*/ 	.short	0x0000
        /*0042*/ 	.short	0x0000
        /*0044*/ 	.byte	0x00, 0xf5, 0x21, 0x00


	//----- nvinfo : EIATTR_SPARSE_MMA_MASK
	.align		4
.L_51:
        /*0048*/ 	.byte	0x03, 0x50
        /*004a*/ 	.short	0x0000


	//----- nvinfo : EIATTR_MAXREG_COUNT
	.align		4
        /*004c*/ 	.byte	0x03, 0x1b
        /*004e*/ 	.short	0x00ff


	//----- nvinfo : EIATTR_MERCURY_ISA_VERSION
	.align		4
        /*0050*/ 	.byte	0x03, 0x5f
        /*0052*/ 	.short	0x0101


	//----- nvinfo : EIATTR_VRC_CTA_INIT_COUNT
	.align		4
        /*0054*/ 	.byte	0x02, 0x4a
	.zero		1
	.zero		1


	//----- nvinfo : EIATTR_EXIT_INSTR_OFFSETS
	.align		4
        /*0058*/ 	.byte	0x04, 0x1c
        /*005a*/ 	.short	(.L_53 - .L_52)


	//   ....[0]....
.L_52:
        /*005c*/ 	.word	0x00000070


	//   ....[1]....
        /*0060*/ 	.word	0x000001a0


	//----- nvinfo : EIATTR_CBANK_PARAM_SIZE
	.align		4
.L_53:
        /*0064*/ 	.byte	0x03, 0x19
        /*0066*/ 	.short	0x0020


	//----- nvinfo : EIATTR_PARAM_CBANK
	.align		4
        /*0068*/ 	.byte	0x04, 0x0a
        /*006a*/ 	.short	(.L_55 - .L_54)
	.align		4
.L_54:
        /*006c*/ 	.word	index@(.nv.constant0._Z13cu_dotProductPxS_S_x)
        /*0070*/ 	.short	0x0380
        /*0072*/ 	.short	0x0020


	//----- nvinfo : EIATTR_SW_WAR
	.align		4
.L_55:
        /*0074*/ 	.byte	0x04, 0x36
        /*0076*/ 	.short	(.L_57 - .L_56)
.L_56:
        /*0078*/ 	.word	0x00000008
.L_57:


//--------------------- .nv.callgraph             --------------------------
	.section	.nv.callgraph,"",@"SHT_CUDA_CALLGRAPH"
	.align	4
	.sectionentsize	8
	.align		4
        /*0000*/ 	.word	0x00000000
	.align		4
        /*0004*/ 	.word	0xffffffff
	.align		4
        /*0008*/ 	.word	0x00000000
	.align		4
        /*000c*/ 	.word	0xfffffffe
	.align		4
        /*0010*/ 	.word	0x00000000
	.align		4
        /*0014*/ 	.word	0xfffffffd
	.align		4
        /*0018*/ 	.word	0x00000000
	.align		4
        /*001c*/ 	.word	0xfffffffc


//--------------------- .text._Z21cu_gen_distance_arrayPxx --------------------------
	.section	.text._Z21cu_gen_distance_arrayPxx,"ax",@progbits
	.align	128
        .global         _Z21cu_gen_distance_arrayPxx
        .type           _Z21cu_gen_distance_arrayPxx,@function
        .size           _Z21cu_gen_distance_arrayPxx,(.L_x_3 - _Z21cu_gen_distance_arrayPxx)
        .other          _Z21cu_gen_distance_arrayPxx,@"STO_CUDA_ENTRY STV_DEFAULT"
_Z21cu_gen_distance_arrayPxx:
.text._Z21cu_gen_distance_arrayPxx:
[----:B------:R-:W-:Y:S01]  /*0000*/  LDC R1, c[0x0][0x37c] ;  /* 0x0000df00ff017b82 */ /* 0x000fe20000000800 */
[----:B------:R-:W0:Y:S07]  /*0010*/  S2R R13, SR_CTAID.X ;  /* 0x00000000000d7919 */ /* 0x000e2e0000002500 */
[----:B------:R-:W1:Y:S01]  /*0020*/  LDC.64 R10, c[0x0][0x380] ;  /* 0x0000e000ff0a7b82 */ /* 0x000e620000000a00 */
[----:B------:R-:W2:Y:S01]  /*0030*/  LDCU.64 UR4, c[0x0][0x358] ;  /* 0x00006b00ff0477ac */ /* 0x000ea20008000a00 */
[----:B------:R-:W0:Y:S02]  /*0040*/  S2R R0, SR_TID.X ;  /* 0x0000000000007919 */ /* 0x000e240000002100 */
[----:B0-----:R-:W-:-:S05]  /*0050*/  IMAD R13, R13, 0x20, R0 ;  /* 0x000000200d0d7824 */ /* 0x001fca00078e0200 */
[----:B------:R-:W-:-:S05]  /*0060*/  IADD3 R8, P0, PT, R13, 0x1, RZ ;  /* 0x000000010d087810 */ /* 0x000fca0007f1e0ff */
[----:B------:R-:W-:-:S04]  /*0070*/  IMAD.X R9, RZ, RZ, RZ, P0 ;  /* 0x000000ffff097224 */ /* 0x000fc800000e06ff */
[----:B------:R-:W-:-:S04]  /*0080*/  IMAD.WIDE.U32 R2, R9, -0x66666666, RZ ;  /* 0x9999999a09027825 */ /* 0x000fc800078e00ff */
[----:B------:R-:W-:-:S04]  /*0090*/  IMAD.WIDE.U32 R4, P0, R8, 0x19999999, R2 ;  /* 0x1999999908047825 */ /* 0x000fc80007800002 */
[----:B------:R-:W-:Y:S01]  /*00a0*/  IMAD.WIDE.U32 R2, R8, -0x66666666, RZ ;  /* 0x9999999a08027825 */ /* 0x000fe200078e00ff */
[----:B------:R-:W-:Y:S02]  /*00b0*/  IADD3.X R7, PT, PT, RZ, RZ, RZ, P0, !PT ;  /* 0x000000ffff077210 */ /* 0x000fe400007fe4ff */
[----:B------:R-:W-:Y:S02]  /*00c0*/  MOV R6, R5 ;  /* 0x0000000500067202 */ /* 0x000fe40000000f00 */
[----:B------:R-:W-:-:S05]  /*00d0*/  IADD3 RZ, P0, PT, R3, R4, RZ ;  /* 0x0000000403ff7210 */ /* 0x000fca0007f1e0ff */
[----:B------:R-:W-:-:S04]  /*00e0*/  IMAD.WIDE.U32.X R2, R9, 0x19999999, R6, P0 ;  /* 0x1999999909027825 */ /* 0x000fc800000e0406 */
[----:B------:R-:W-:Y:S02]  /*00f0*/  IMAD R3, R3, -0xa, RZ ;  /* 0xfffffff603037824 */ /* 0x000fe400078e02ff */
[----:B------:R-:W-:-:S05]  /*0100*/  IMAD.WIDE.U32 R4, R2, -0xa, R8 ;  /* 0xfffffff602047825 */ /* 0x000fca00078e0008 */
[----:B------:R-:W-:Y:S02]  /*0110*/  IADD3 R2, PT, PT, R5, -R2, R3 ;  /* 0x8000000205027210 */ /* 0x000fe40007ffe003 */
[----:B------:R-:W-:-:S04]  /*0120*/  ISETP.NE.U32.AND P0, PT, R4, RZ, PT ;  /* 0x000000ff0400720c */ /* 0x000fc80003f05070 */
[----:B------:R-:W-:-:S04]  /*0130*/  ISETP.NE.AND.EX P0, PT, R2, RZ, PT, P0 ;  /* 0x000000ff0200720c */ /* 0x000fc80003f05300 */
[----:B------:R-:W-:Y:S01]  /*0140*/  SEL R5, R2, RZ, P0 ;  /* 0x000000ff02057207 */ /* 0x000fe20000000000 */
[----:B-1----:R-:W-:Y:S01]  /*0150*/  IMAD.WIDE.U32 R2, R13, 0x8, R10 ;  /* 0x000000080d027825 */ /* 0x002fe200078e000a */
[----:B------:R-:W-:-:S05]  /*0160*/  SEL R4, R4, 0xa, P0 ;  /* 0x0000000a04047807 */ /* 0x000fca0000000000 */
[----:B--2---:R-:W-:Y:S01]  /*0170*/  STG.E.64 desc[UR4][R2.64], R4 ;  /* 0x0000000402007986 */ /* 0x004fe2000c101b04 */
[----:B------:R-:W-:Y:S05]  /*0180*/  EXIT ;  /* 0x000000000000794d */ /* 0x000fea0003800000 */
.L_x_0:
[----:B------:R-:W-:-:S00]  /*0190*/  BRA `(.L_x_0) ;  /* 0xfffffffc00fc7947 */ /* 0x000fc0000383ffff */
[----:B------:R-:W-:-:S00]  /*01a0*/  NOP ;  /* 0x0000000000007918 */ /* 0x000fc00000000000 */
        /* <DEDUP_REMOVED lines=13> */
.L_x_3:


//--------------------- .text._Z18cu_gen_force_arrayPxx --------------------------
	.section	.text._Z18cu_gen_force_arrayPxx,"ax",@progbits
	.align	128
        .global         _Z18cu_gen_force_arrayPxx
        .type           _Z18cu_gen_force_arrayPxx,@function
        .size           _Z18cu_gen_force_arrayPxx,(.L_x_4 - _Z18cu_gen_force_arrayPxx)
        .other          _Z18cu_gen_force_arrayPxx,@"STO_CUDA_ENTRY STV_DEFAULT"
_Z18cu_gen_force_arrayPxx:
.text._Z18cu_gen_force_arrayPxx:
[----:B------:R-:W-:Y:S08]  /*0000*/  LDC R1, c[0x0][0x37c] ;  /* 0x0000df00ff017b82 */ /* 0x000ff00000000800 */
[----:B------:R-:W0:Y:S01]  /*0010*/  LDC.64 R4, c[0x0][0x388] ;  /* 0x0000e200ff047b82 */ /* 0x000e220000000a00 */
[----:B------:R-:W1:Y:S01]  /*0020*/  S2R R7, SR_CTAID.X ;  /* 0x0000000000077919 */ /* 0x000e620000002500 */
[----:B------:R-:W2:Y:S01]  /*0030*/  LDCU.64 UR4, c[0x0][0x358] ;  /* 0x00006b00ff0477ac */ /* 0x000ea20008000a00 */
[----:B------:R-:W1:Y:S05]  /*0040*/  S2R R0, SR_TID.X ;  /* 0x0000000000007919 */ /* 0x000e6a0000002100 */
[----:B------:R-:W3:Y:S01]  /*0050*/  LDC.64 R2, c[0x0][0x380] ;  /* 0x0000e000ff027b82 */ /* 0x000ee20000000a00 */
[----:B0-----:R-:W-:-:S05]  /*0060*/  LEA.HI R4, P0, R5, R4, RZ, 0x1 ;  /* 0x0000000405047211 */ /* 0x001fca00078108ff */
[----:B------:R-:W-:-:S05]  /*0070*/  IMAD.X R5, RZ, RZ, R5, P0 ;  /* 0x000000ffff057224 */ /* 0x000fca00000e0605 */
[--C-:B------:R-:W-:Y:S01]  /*0080*/  SHF.R.S32.HI R6, RZ, 0x1, R5.reuse ;  /* 0x00000001ff067819 */ /* 0x100fe20000011405 */
[----:B-1----:R-:W-:Y:S01]  /*0090*/  IMAD R7, R7, 0x20, R0 ;  /* 0x0000002007077824 */ /* 0x002fe200078e0200 */
[----:B------:R-:W-:-:S03]  /*00a0*/  SHF.R.S64 R0, R4, 0x1, R5 ;  /* 0x0000000104007819 */ /* 0x000fc60000001005 */
[C---:B---3--:R-:W-:Y:S01]  /*00b0*/  IMAD.WIDE.U32 R2, R7.reuse, 0x8, R2 ;  /* 0x0000000807027825 */ /* 0x048fe200078e0002 */
[CC--:B------:R-:W-:Y:S02]  /*00c0*/  ISETP.LT.U32.AND P0, PT, R0.reuse, R7.reuse, PT ;  /* 0x000000070000720c */ /* 0x0c0fe40003f01070 */
[-C--:B------:R-:W-:Y:S02]  /*00d0*/  ISETP.GT.U32.AND P1, PT, R0, R7.reuse, PT ;  /* 0x000000070000720c */ /* 0x080fe40003f24070 */
[----:B------:R-:W-:Y:S02]  /*00e0*/  IADD3 R4, P2, PT, -R7, R0, RZ ;  /* 0x0000000007047210 */ /* 0x000fe40007f5e1ff */
[C---:B------:R-:W-:Y:S02]  /*00f0*/  ISETP.LT.AND.EX P0, PT, R6.reuse, RZ, PT, P0 ;  /* 0x000000ff0600720c */ /* 0x040fe40003f01300 */
[----:B------:R-:W-:Y:S02]  /*0100*/  ISETP.GT.AND.EX P1, PT, R6, RZ, PT, P1 ;  /* 0x000000ff0600720c */ /* 0x000fe40003f24310 */
[----:B------:R-:W-:-:S02]  /*0110*/  SEL R5, R0, R7, P0 ;  /* 0x0000000700057207 */ /* 0x000fc40000000000 */
[----:B------:R-:W-:Y:S02]  /*0120*/  SEL R4, R4, 0x1, !P1 ;  /* 0x0000000104047807 */ /* 0x000fe40004800000 */
[----:B------:R-:W-:Y:S02]  /*0130*/  IADD3.X R0, PT, PT, R6, -0x1, RZ, P2, !PT ;  /* 0xffffffff06007810 */ /* 0x000fe400017fe4ff */
[----:B------:R-:W-:Y:S02]  /*0140*/  IADD3 R4, P2, PT, R4, R5, RZ ;  /* 0x0000000504047210 */ /* 0x000fe40007f5e0ff */
[----:B------:R-:W-:Y:S02]  /*0150*/  SEL R5, R6, RZ, P0 ;  /* 0x000000ff06057207 */ /* 0x000fe40000000000 */
[----:B------:R-:W-:-:S05]  /*0160*/  SEL R0, R0, RZ, !P1 ;  /* 0x000000ff00007207 */ /* 0x000fca0004800000 */
[----:B------:R-:W-:-:S05]  /*0170*/  IMAD.X R5, R0, 0x1, R5, P2 ;  /* 0x0000000100057824 */ /* 0x000fca00010e0605 */
[----:B--2---:R-:W-:Y:S01]  /*0180*/  STG.E.64 desc[UR4][R2.64], R4 ;  /* 0x0000000402007986 */ /* 0x004fe2000c101b04 */
[----:B------:R-:W-:Y:S05]  /*0190*/  EXIT ;  /* 0x000000000000794d */ /* 0x000fea0003800000 */
.L_x_1:
        /* <DEDUP_REMOVED lines=14> */
.L_x_4:


//--------------------- .text._Z13cu_dotProductPxS_S_x --------------------------
	.section	.text._Z13cu_dotProductPxS_S_x,"ax",@progbits
	.align	128
        .global         _Z13cu_dotProductPxS_S_x
        .type           _Z13cu_dotProductPxS_S_x,@function
        .size           _Z13cu_dotProductPxS_S_x,(.L_x_5 - _Z13cu_dotProductPxS_S_x)
        .other          _Z13cu_dotProductPxS_S_x,@"STO_CUDA_ENTRY STV_DEFAULT"
_Z13cu_dotProductPxS_S_x:
.text._Z13cu_dotProductPxS_S_x:
[----:B------:R-:W-:Y:S01]  /*0000*/  LDC R1, c[0x0][0x37c] ;  /* 0x0000df00ff017b82 */ /* 0x000fe20000000800 */
[----:B------:R-:W0:Y:S01]  /*0010*/  S2R R0, SR_CTAID.X ;  /* 0x0000000000007919 */ /* 0x000e220000002500 */
[----:B------:R-:W1:Y:S01]  /*0020*/  LDCU.64 UR4, c[0x0][0x398] ;  /* 0x00007300ff0477ac */ /* 0x000e620008000a00 */
[----:B------:R-:W0:Y:S02]  /*0030*/  S2R R3, SR_TID.X ;  /* 0x0000000000037919 */ /* 0x000e240000002100 */
[----:B0-----:R-:W-:-:S05]  /*0040*/  IMAD R0, R0, 0x20, R3 ;  /* 0x0000002000007824 */ /* 0x001fca00078e0203 */
[----:B-1----:R-:W-:-:S04]  /*0050*/  ISETP.GE.U32.AND P0, PT, R0, UR4, PT ;  /* 0x0000000400007c0c */ /* 0x002fc8000bf06070 */
[----:B------:R-:W-:-:S13]  /*0060*/  ISETP.GE.AND.EX P0, PT, RZ, UR5, PT, P0 ;  /* 0x00000005ff007c0c */ /* 0x000fda000bf06300 */
[----:B------:R-:W-:Y:S05]  /*0070*/  @P0 EXIT ;  /* 0x000000000000094d */ /* 0x000fea0003800000 */
[----:B------:R-:W0:Y:S01]  /*0080*/  LDCU.128 UR8, c[0x0][0x380] ;  /* 0x00007000ff0877ac */ /* 0x000e220008000c00 */
[----:B------:R-:W-:Y:S01]  /*0090*/  IMAD.SHL.U32 R8, R0, 0x8, RZ ;  /* 0x0000000800087824 */ /* 0x000fe200078e00ff */
[----:B------:R-:W-:Y:S01]  /*00a0*/  SHF.R.U32.HI R0, RZ, 0x1d, R0 ;  /* 0x0000001dff007819 */ /* 0x000fe20000011600 */
[----:B------:R-:W1:Y:S01]  /*00b0*/  LDCU.64 UR4, c[0x0][0x358] ;  /* 0x00006b00ff0477ac */ /* 0x000e620008000a00 */
[----:B------:R-:W2:Y:S02]  /*00c0*/  LDCU.64 UR6, c[0x0][0x390] ;  /* 0x00007200ff0677ac */ /* 0x000ea40008000a00 */
[C---:B0-----:R-:W-:Y:S02]  /*00d0*/  IADD3 R2, P0, PT, R8.reuse, UR8, RZ ;  /* 0x0000000808027c10 */ /* 0x041fe4000ff1e0ff */
[----:B------:R-:W-:Y:S02]  /*00e0*/  IADD3 R4, P1, PT, R8, UR10, RZ ;  /* 0x0000000a08047c10 */ /* 0x000fe4000ff3e0ff */
[----:B------:R-:W-:-:S02]  /*00f0*/  IADD3.X R3, PT, PT, R0, UR9, RZ, P0, !PT ;  /* 0x0000000900037c10 */ /* 0x000fc400087fe4ff */
[----:B------:R-:W-:-:S04]  /*0100*/  IADD3.X R5, PT, PT, R0, UR11, RZ, P1, !PT ;  /* 0x0000000b00057c10 */ /* 0x000fc80008ffe4ff */
[----:B-1----:R-:W3:Y:S04]  /*0110*/  LDG.E.64 R2, desc[UR4][R2.64] ;  /* 0x0000000402027981 */ /* 0x002ee8000c1e1b00 */
[----:B------:R-:W3:Y:S01]  /*0120*/  LDG.E.64 R4, desc[UR4][R4.64] ;  /* 0x0000000404047981 */ /* 0x000ee2000c1e1b00 */
[----:B--2---:R-:W-:Y:S01]  /*0130*/  IADD3 R8, P0, PT, R8, UR6, RZ ;  /* 0x0000000608087c10 */ /* 0x004fe2000ff1e0ff */
[-C--:B---3--:R-:W-:Y:S02]  /*0140*/  IMAD R9, R5, R2.reuse, RZ ;  /* 0x0000000205097224 */ /* 0x088fe400078e02ff */
[----:B------:R-:W-:-:S04]  /*0150*/  IMAD.WIDE.U32 R6, R4, R2, RZ ;  /* 0x0000000204067225 */ /* 0x000fc800078e00ff */
[----:B------:R-:W-:Y:S01]  /*0160*/  IMAD R11, R3, R4, R9 ;  /* 0x00000004030b7224 */ /* 0x000fe200078e0209 */
[----:B------:R-:W-:-:S03]  /*0170*/  IADD3.X R9, PT, PT, R0, UR7, RZ, P0, !PT ;  /* 0x0000000700097c10 */ /* 0x000fc600087fe4ff */
[----:B------:R-:W-:-:S05]  /*0180*/  IMAD.IADD R7, R7, 0x1, R11 ;  /* 0x0000000107077824 */ /* 0x000fca00078e020b */
[----:B------:R-:W-:Y:S01]  /*0190*/  STG.E.64 desc[UR4][R8.64], R6 ;  /* 0x0000000608007986 */ /* 0x000fe2000c101b04 */
[----:B------:R-:W-:Y:S05]  /*01a0*/  EXIT ;  /* 0x000000000000794d */ /* 0x000fea0003800000 */
.L_x_2:
        /* <DEDUP_REMOVED lines=13> */
.L_x_5:


//--------------------- .nv.shared.reserved.0     --------------------------
	.section	.nv.shared.reserved.0,"aw",@nobits
	.weak		__nv_reservedSMEM_offset_0_alias
	.size		__nv_reservedSMEM_offset_0_alias, 0, 64
	.other		__nv_reservedSMEM_offset_0_alias,@"STO_CUDA_RESERVED_SHARED STV_DEFAULT"
__nv_reservedSMEM_offset_0_alias:
	.zero		0
	.zero		64


//--------------------- .nv.constant0._Z21cu_gen_distance_arrayPxx --------------------------
	.section	.nv.constant0._Z21cu_gen_distance_arrayPxx,"a",@progbits
	.sectionflags	@""
	.align	4
.nv.constant0._Z21cu_gen_distance_arrayPxx:
	.zero		912


//--------------------- .nv.constant0._Z18cu_gen_force_arrayPxx --------------------------
	.section	.nv.constant0._Z18cu_gen_force_arrayPxx,"a",@progbits
	.sectionflags	@""
	.align	4
.nv.constant0._Z18cu_gen_force_arrayPxx:
	.zero		912


//--------------------- .nv.constant0._Z13cu_dotProductPxS_S_x --------------------------
	.section	.nv.constant0._Z13cu_dotProductPxS_S_x,"a",@progbits
	.sectionflags	@""
	.align	4
.nv.constant0._Z13cu_dotProductPxS_S_x:
	.zero		928


//--------------------- SYMBOLS --------------------------

	.type		.nv.reservedSmem.offset0,@object
	.size		.nv.reservedSmem.offset0,0x4
